	.headerflags	@"EF_CUDA_TEXMODE_UNIFIED EF_CUDA_64BIT_ADDRESS EF_CUDA_ACCELERATORS EF_CUDA_SM90 EF_CUDA_VIRTUAL_SM(EF_CUDA_SM90)"
	.elftype	@"ET_EXEC"


//--------------------- .nv.info                  --------------------------
	.section	.nv.info,"",@"SHT_CUDA_INFO"
	.align	4


	//----- nvinfo : EIATTR_REGCOUNT
	.align		4
        /*0000*/ 	.byte	0x04, 0x2f
        /*0002*/ 	.short	(.L_1 - .L_0)
	.align		4
.L_0:
        /*0004*/ 	.word	index@(triton_poi_fused_convolution_69)
        /*0008*/ 	.word	0x0000000a


	//----- nvinfo : EIATTR_MIN_STACK_SIZE
	.align		4
.L_1:
        /*000c*/ 	.byte	0x04, 0x12
        /*000e*/ 	.short	(.L_3 - .L_2)
	.align		4
.L_2:
        /*0010*/ 	.word	index@(triton_poi_fused_convolution_69)
        /*0014*/ 	.word	0x00000000


	//----- nvinfo : EIATTR_FRAME_SIZE
	.align		4
.L_3:
        /*0018*/ 	.byte	0x04, 0x11
        /*001a*/ 	.short	(.L_5 - .L_4)
	.align		4
.L_4:
        /*001c*/ 	.word	index@(triton_poi_fused_convolution_69)
        /*0020*/ 	.word	0x00000000


	//----- nvinfo : EIATTR_MIN_STACK_SIZE
	.align		4
.L_5:
        /*0024*/ 	.byte	0x04, 0x12
        /*0026*/ 	.short	(.L_7 - .L_6)
	.align		4
.L_6:
        /*0028*/ 	.word	index@(triton_poi_fused_convolution_69)
        /*002c*/ 	.word	0x00000000
.L_7:


//--------------------- .nv.info.triton_poi_fused_convolution_69 --------------------------
	.section	.nv.info.triton_poi_fused_convolution_69,"",@"SHT_CUDA_INFO"
	.sectionflags	@""
	.align	4


	//----- nvinfo : EIATTR_CUDA_API_VERSION
	.align		4
        /*0000*/ 	.byte	0x04, 0x37
        /*0002*/ 	.short	(.L_9 - .L_8)
.L_8:
        /*0004*/ 	.word	0x0000007c


	//----- nvinfo : EIATTR_KPARAM_INFO
	.align		4
.L_9:
        /*0008*/ 	.byte	0x04, 0x17
        /*000a*/ 	.short	(.L_11 - .L_10)
.L_10:
        /*000c*/ 	.word	0x00000000
        /*0010*/ 	.short	0x0002
        /*0012*/ 	.short	0x0010
        /*0014*/ 	.byte	0x00, 0xf0, 0x11, 0x00


	//----- nvinfo : EIATTR_KPARAM_INFO
	.align		4
.L_11:
        /*0018*/ 	.byte	0x04, 0x17
        /*001a*/ 	.short	(.L_13 - .L_12)
.L_12:
        /*001c*/ 	.word	0x00000000
        /*0020*/ 	.short	0x0001
        /*0022*/ 	.short	0x0008
        /*0024*/ 	.byte	0x00, 0xf4, 0x21, 0x00


	//----- nvinfo : EIATTR_KPARAM_INFO
	.align		4
.L_13:
        /*0028*/ 	.byte	0x04, 0x17
        /*002a*/ 	.short	(.L_15 - .L_14)
.L_14:
        /*002c*/ 	.word	0x00000000
        /*0030*/ 	.short	0x0000
        /*0032*/ 	.short	0x0000
        /*0034*/ 	.byte	0x00, 0xf4, 0x21, 0x00


	//----- nvinfo : EIATTR_SPARSE_MMA_MASK
	.align		4
.L_15:
        /*0038*/ 	.byte	0x03, 0x50
        /*003a*/ 	.short	0x0000


	//----- nvinfo : EIATTR_MAXREG_COUNT
	.align		4
        /*003c*/ 	.byte	0x03, 0x1b
        /*003e*/ 	.short	0x00ff


	//----- nvinfo : EIATTR_EXIT_INSTR_OFFSETS
	.align		4
        /*0040*/ 	.byte	0x04, 0x1c
        /*0042*/ 	.short	(.L_17 - .L_16)


	//   ....[0]....
.L_16:
        /*0044*/ 	.word	0x000000f0


	//----- nvinfo : EIATTR_REQNTID
	.align		4
.L_17:
        /*0048*/ 	.byte	0x04, 0x10
        /*004a*/ 	.short	(.L_19 - .L_18)
.L_18:
        /*004c*/ 	.word	0x00000080
        /*0050*/ 	.word	0x00000001
        /*0054*/ 	.word	0x00000001


	//----- nvinfo : EIATTR_CBANK_PARAM_SIZE
	.align		4
.L_19:
        /*0058*/ 	.byte	0x03, 0x19
        /*005a*/ 	.short	0x0014


	//----- nvinfo : EIATTR_PARAM_CBANK
	.align		4
        /*005c*/ 	.byte	0x04, 0x0a
        /*005e*/ 	.short	(.L_21 - .L_20)
	.align		4
.L_20:
        /*0060*/ 	.word	index@(.nv.constant0.triton_poi_fused_convolution_69)
        /*0064*/ 	.short	0x0210
        /*0066*/ 	.short	0x0014


	//----- nvinfo : EIATTR_SW_WAR
	.align		4
.L_21:
        /*0068*/ 	.byte	0x04, 0x36
        /*006a*/ 	.short	(.L_23 - .L_22)
.L_22:
        /*006c*/ 	.word	0x00000008
.L_23:


//--------------------- .nv.callgraph             --------------------------
	.section	.nv.callgraph,"",@"SHT_CUDA_CALLGRAPH"
	.align	4
	.sectionentsize	8
	.align		4
        /*0000*/ 	.word	0x00000000
	.align		4
        /*0004*/ 	.word	0xffffffff
	.align		4
        /*0008*/ 	.word	0x00000000
	.align		4
        /*000c*/ 	.word	0xfffffffe
	.align		4
        /*0010*/ 	.word	0x00000000
	.align		4
        /*0014*/ 	.word	0xfffffffd
	.align		4
        /*0018*/ 	.word	0x00000000
	.align		4
        /*001c*/ 	.word	0xfffffffc


//--------------------- .text.triton_poi_fused_convolution_69 --------------------------
	.section	.text.triton_poi_fused_convolution_69,"ax",@progbits
	.align	128
        .global         triton_poi_fused_convolution_69
        .type           triton_poi_fused_convolution_69,@function
        .size           triton_poi_fused_convolution_69,(.L_x_1 - triton_poi_fused_convolution_69)
        .other          triton_poi_fused_convolution_69,@"STO_CUDA_ENTRY STV_DEFAULT"
triton_poi_fused_convolution_69:
.text.triton_poi_fused_convolution_69:
[----:B------:R-:W-:Y:S01]  /*0000*/  LDC R1, c[0x0][0x28] ;  /* 0x00000a00ff017b82 */ /* 0x000fe20000000800 */
[----:B------:R-:W1:Y:S07]  /*0010*/  S2R R0, SR_TID.X ;  /* 0x0000000000007919 */ /* 0x000e6e0000002100 */
[----:B------:R-:W2:Y:S01]  /*0020*/  LDC.64 R2, c[0x0][0x210] ;  /* 0x00008400ff027b82 */ /* 0x000ea20000000a00 */
[----:B------:R-:W-:Y:S01]  /*0030*/  ULDC.64 UR4, c[0x0][0x208] ;  /* 0x0000820000047ab9 */ /* 0x000fe20000000a00 */
[----:B------:R-:W3:Y:S06]  /*0040*/  S2R R7, SR_CTAID.X ;  /* 0x0000000000077919 */ /* 0x000eec0000002500 */
[----:B------:R-:W4:Y:S01]  /*0050*/  LDC.64 R4, c[0x0][0x218] ;  /* 0x00008600ff047b82 */ /* 0x000f220000000a00 */
[----:B-1----:R-:W-:Y:S01]  /*0060*/  SHF.L.U32 R0, R0, 0x1, RZ ;  /* 0x0000000100007819 */ /* 0x002fe200000006ff */
[----:B----4-:R-:W4:Y:S03]  /*0070*/  LDG.E R4, desc[UR4][R4.64] ;  /* 0x0000000404047981 */ /* 0x010f26000c1e1900 */
[----:B------:R-:W-:-:S04]  /*0080*/  LOP3.LUT R0, R0, 0xfe, RZ, 0xc0, !PT ;  /* 0x000000fe00007812 */ /* 0x000fc800078ec0ff */
[----:B---3--:R-:W-:-:S05]  /*0090*/  LEA R7, R7, R0, 0x8 ;  /* 0x0000000007077211 */ /* 0x008fca00078e40ff */
[----:B--2---:R-:W-:-:S05]  /*00a0*/  IMAD.WIDE R2, R7, 0x4, R2 ;  /* 0x0000000407027825 */ /* 0x004fca00078e0202 */
[----:B------:R-:W4:Y:S02]  /*00b0*/  LDG.E.64 R6, desc[UR4][R2.64] ;  /* 0x0000000402067981 */ /* 0x000f24000c1e1b00 */
[--C-:B----4-:R-:W-:Y:S01]  /*00c0*/  FADD R6, R6, R4.reuse ;  /* 0x0000000406067221 */ /* 0x110fe20000000000 */
[----:B------:R-:W-:-:S05]  /*00d0*/  FADD R7, R7, R4 ;  /* 0x0000000407077221 */ /* 0x000fca0000000000 */
[----:B------:R-:W-:Y:S01]  /*00e0*/  STG.E.64 desc[UR4][R2.64], R6 ;  /* 0x0000000602007986 */ /* 0x000fe2000c101b04 */
[----:B------:R-:W-:Y:S05]  /*00f0*/  EXIT ;  /* 0x000000000000794d */ /* 0x000fea0003800000 */
.L_x_0:
[----:B------:R-:W-:-:S00]  /*0100*/  BRA `(.L_x_0) ;  /* 0xfffffffc00fc7947 */ /* 0x000fc0000383ffff */
[----:B------:R-:W-:-:S00]  /*0110*/  NOP ;  /* 0x0000000000007918 */ /* 0x000fc00000000000 */
        /* <DEDUP_REMOVED lines=14> */
.L_x_1:


//--------------------- .nv.constant0.triton_poi_fused_convolution_69 --------------------------
	.section	.nv.constant0.triton_poi_fused_convolution_69,"a",@progbits
	.sectionflags	@""
	.align	4
.nv.constant0.triton_poi_fused_convolution_69:
	.zero		548
